//
// Generated by NVIDIA NVVM Compiler
//
// Compiler Build ID: CL-36424714
// Cuda compilation tools, release 13.0, V13.0.88
// Based on NVVM 20.0.0
//

.version 9.0
.target sm_100
.address_size 64

	// .globl	_Z23generateInitialPositioniP6float2S0_S0_S0_S0_S0_

.visible .entry _Z23generateInitialPositioniP6float2S0_S0_S0_S0_S0_(
	.param .u32 _Z23generateInitialPositioniP6float2S0_S0_S0_S0_S0__param_0,
	.param .u64 .ptr .align 1 _Z23generateInitialPositioniP6float2S0_S0_S0_S0_S0__param_1,
	.param .u64 .ptr .align 1 _Z23generateInitialPositioniP6float2S0_S0_S0_S0_S0__param_2,
	.param .u64 .ptr .align 1 _Z23generateInitialPositioniP6float2S0_S0_S0_S0_S0__param_3,
	.param .u64 .ptr .align 1 _Z23generateInitialPositioniP6float2S0_S0_S0_S0_S0__param_4,
	.param .u64 .ptr .align 1 _Z23generateInitialPositioniP6float2S0_S0_S0_S0_S0__param_5,
	.param .u64 .ptr .align 1 _Z23generateInitialPositioniP6float2S0_S0_S0_S0_S0__param_6
)
{
	.reg .pred 	%p<2>;
	.reg .b32 	%r<6>;
	.reg .b32 	%f<2>;
	.reg .b64 	%rd<20>;

	ld.param.u32 	%r2, [_Z23generateInitialPositioniP6float2S0_S0_S0_S0_S0__param_0];
	ld.param.u64 	%rd1, [_Z23generateInitialPositioniP6float2S0_S0_S0_S0_S0__param_1];
	ld.param.u64 	%rd2, [_Z23generateInitialPositioniP6float2S0_S0_S0_S0_S0__param_2];
	ld.param.u64 	%rd3, [_Z23generateInitialPositioniP6float2S0_S0_S0_S0_S0__param_3];
	ld.param.u64 	%rd4, [_Z23generateInitialPositioniP6float2S0_S0_S0_S0_S0__param_4];
	ld.param.u64 	%rd5, [_Z23generateInitialPositioniP6float2S0_S0_S0_S0_S0__param_5];
	ld.param.u64 	%rd6, [_Z23generateInitialPositioniP6float2S0_S0_S0_S0_S0__param_6];
	mov.u32 	%r3, %ctaid.x;
	mov.u32 	%r4, %ntid.x;
	mov.u32 	%r5, %tid.x;
	mad.lo.s32 	%r1, %r3, %r4, %r5;
	setp.ge.s32 	%p1, %r1, %r2;
	@%p1 bra 	$L__BB0_2;
	cvta.to.global.u64 	%rd7, %rd1;
	cvta.to.global.u64 	%rd8, %rd2;
	cvta.to.global.u64 	%rd9, %rd3;
	cvta.to.global.u64 	%rd10, %rd4;
	cvta.to.global.u64 	%rd11, %rd5;
	cvta.to.global.u64 	%rd12, %rd6;
	mul.wide.s32 	%rd13, %r1, 8;
	add.s64 	%rd14, %rd7, %rd13;
	mov.f32 	%f1, 0f00000000;
	st.global.v2.f32 	[%rd14], {%f1, %f1};
	add.s64 	%rd15, %rd8, %rd13;
	st.global.v2.f32 	[%rd15], {%f1, %f1};
	add.s64 	%rd16, %rd9, %rd13;
	st.global.v2.f32 	[%rd16], {%f1, %f1};
	add.s64 	%rd17, %rd10, %rd13;
	st.global.v2.f32 	[%rd17], {%f1, %f1};
	add.s64 	%rd18, %rd11, %rd13;
	st.global.v2.f32 	[%rd18], {%f1, %f1};
	add.s64 	%rd19, %rd12, %rd13;
	st.global.v2.f32 	[%rd19], {%f1, %f1};
$L__BB0_2:
	ret;

}
	// .globl	_Z6updatei6float2S_PS_S0_S0_S0_S0_S0_
.visible .entry _Z6updatei6float2S_PS_S0_S0_S0_S0_S0_(
	.param .u32 _Z6updatei6float2S_PS_S0_S0_S0_S0_S0__param_0,
	.param .align 8 .b8 _Z6updatei6float2S_PS_S0_S0_S0_S0_S0__param_1[8],
	.param .align 8 .b8 _Z6updatei6float2S_PS_S0_S0_S0_S0_S0__param_2[8],
	.param .u64 .ptr .align 1 _Z6updatei6float2S_PS_S0_S0_S0_S0_S0__param_3,
	.param .u64 .ptr .align 1 _Z6updatei6float2S_PS_S0_S0_S0_S0_S0__param_4,
	.param .u64 .ptr .align 1 _Z6updatei6float2S_PS_S0_S0_S0_S0_S0__param_5,
	.param .u64 .ptr .align 1 _Z6updatei6float2S_PS_S0_S0_S0_S0_S0__param_6,
	.param .u64 .ptr .align 1 _Z6updatei6float2S_PS_S0_S0_S0_S0_S0__param_7,
	.param .u64 .ptr .align 1 _Z6updatei6float2S_PS_S0_S0_S0_S0_S0__param_8
)
{
	.reg .pred 	%p<4>;
	.reg .b32 	%r<6>;
	.reg .b32 	%f<35>;
	.reg .b64 	%rd<9>;

	ld.param.u32 	%r2, [_Z6updatei6float2S_PS_S0_S0_S0_S0_S0__param_0];
	ld.param.v2.f32 	{%f13, %f14}, [_Z6updatei6float2S_PS_S0_S0_S0_S0_S0__param_1];
	ld.param.u64 	%rd2, [_Z6updatei6float2S_PS_S0_S0_S0_S0_S0__param_3];
	ld.param.u64 	%rd3, [_Z6updatei6float2S_PS_S0_S0_S0_S0_S0__param_4];
	mov.u32 	%r3, %ctaid.x;
	mov.u32 	%r4, %ntid.x;
	mov.u32 	%r5, %tid.x;
	mad.lo.s32 	%r1, %r3, %r4, %r5;
	setp.ge.s32 	%p1, %r1, %r2;
	@%p1 bra 	$L__BB1_6;
	cvta.to.global.u64 	%rd4, %rd2;
	mul.wide.s32 	%rd5, %r1, 8;
	add.s64 	%rd1, %rd4, %rd5;
	ld.global.v2.f32 	{%f15, %f16}, [%rd1];
	sub.f32 	%f33, %f13, %f15;
	sub.f32 	%f34, %f14, %f16;
	mul.f32 	%f17, %f15, %f15;
	fma.rn.f32 	%f18, %f16, %f16, %f17;
	sqrt.rn.f32 	%f3, %f18;
	mul.f32 	%f19, %f34, %f34;
	fma.rn.f32 	%f20, %f33, %f33, %f19;
	sqrt.rn.f32 	%f4, %f20;
	setp.leu.f32 	%p2, %f4, 0f00000000;
	@%p2 bra 	$L__BB1_3;
	div.rn.f32 	%f33, %f33, %f4;
	div.rn.f32 	%f34, %f34, %f4;
$L__BB1_3:
	setp.geu.f32 	%p3, %f3, 0f42480000;
	@%p3 bra 	$L__BB1_5;
	mul.f32 	%f21, %f3, %f33;
	mul.f32 	%f22, %f3, %f34;
	div.rn.f32 	%f33, %f21, 0f42480000;
	div.rn.f32 	%f34, %f22, 0f42480000;
$L__BB1_5:
	cvta.to.global.u64 	%rd6, %rd3;
	add.s64 	%rd8, %rd6, %rd5;
	ld.global.v2.f32 	{%f23, %f24}, [%rd8];
	fma.rn.f32 	%f25, %f33, 0f40A00000, %f23;
	fma.rn.f32 	%f26, %f34, 0f40A00000, %f24;
	st.global.v2.f32 	[%rd8], {%f25, %f26};
	ld.global.v2.f32 	{%f27, %f28}, [%rd1];
	add.f32 	%f29, %f25, %f27;
	add.f32 	%f30, %f26, %f28;
	st.global.v2.f32 	[%rd1], {%f29, %f30};
$L__BB1_6:
	ret;

}


// ===== COMPILED SASS (sm_100) =====

	.target	sm_100

	.elftype	@"ET_EXEC"


//--------------------- .note.nv.tkinfo           --------------------------
	.section	.note.nv.tkinfo,"",@"SHT_NOTE"
	.sectionflags	@"SHF_NOTE_NV_TKINFO"
	.tkinfo
        /*0018*/ 	.word	0x00000002
        /*0030*/ 	.string	""
        /*0030*/ 	.string	"ptxas"
        /*0030*/ 	.string	"Cuda compilation tools, release 13.0, V13.0.88"
        /*0030*/ 	.string	"Build cuda_13.0.r13.0/compiler.36424714_0"
        /*0030*/ 	.string	"-arch sm_100 -m 64 "



//--------------------- .note.nv.cuinfo           --------------------------
	.section	.note.nv.cuinfo,"",@"SHT_NOTE"
	.sectionflags	@"SHF_NOTE_NV_CUINFO"
        /*0018*/ 	.short	0x0002
        /*001a*/ 	.short	0x0064
        /*001c*/ 	.short	0x0082
	.zero		2


//--------------------- .nv.info                  --------------------------
	.section	.nv.info,"",@"SHT_CUDA_INFO"
	.align	4


	//----- nvinfo : EIATTR_REGCOUNT
	.align		4
        /*0000*/ 	.byte	0x04, 0x2f
        /*0002*/ 	.short	(.L_1 - .L_0)
	.align		4
.L_0:
        /*0004*/ 	.word	index@(_Z23generateInitialPositioniP6float2S0_S0_S0_S0_S0_)
        /*0008*/ 	.word	0x00000012


	//----- nvinfo : EIATTR_FRAME_SIZE
	.align		4
.L_1:
        /*000c*/ 	.byte	0x04, 0x11
        /*000e*/ 	.short	(.L_3 - .L_2)
	.align		4
.L_2:
        /*0010*/ 	.word	index@(_Z23generateInitialPositioniP6float2S0_S0_S0_S0_S0_)
        /*0014*/ 	.word	0x00000000


	//----- nvinfo : EIATTR_REGCOUNT
	.align		4
.L_3:
        /*0018*/ 	.byte	0x04, 0x2f
        /*001a*/ 	.short	(.L_5 - .L_4)
	.align		4
.L_4:
        /*001c*/ 	.word	index@(_Z6updatei6float2S_PS_S0_S0_S0_S0_S0_)
        /*0020*/ 	.word	0x00000016


	//----- nvinfo : EIATTR_FRAME_SIZE
	.align		4
.L_5:
        /*0024*/ 	.byte	0x04, 0x11
        /*0026*/ 	.short	(.L_7 - .L_6)
	.align		4
.L_6:
        /*0028*/ 	.word	index@($__internal_1_$__cuda_sm3x_div_rn_noftz_f32_slowpath)
        /*002c*/ 	.word	0x00000000


	//----- nvinfo : EIATTR_FRAME_SIZE
	.align		4
.L_7:
        /*0030*/ 	.byte	0x04, 0x11
        /*0032*/ 	.short	(.L_9 - .L_8)
	.align		4
.L_8:
        /*0034*/ 	.word	index@($__internal_0_$__cuda_sm20_sqrt_rn_f32_slowpath)
        /*0038*/ 	.word	0x00000000


	//----- nvinfo : EIATTR_FRAME_SIZE
	.align		4
.L_9:
        /*003c*/ 	.byte	0x04, 0x11
        /*003e*/ 	.short	(.L_11 - .L_10)
	.align		4
.L_10:
        /*0040*/ 	.word	index@(_Z6updatei6float2S_PS_S0_S0_S0_S0_S0_)
        /*0044*/ 	.word	0x00000000


	//----- nvinfo : EIATTR_MIN_STACK_SIZE
	.align		4
.L_11:
        /*0048*/ 	.byte	0x04, 0x12
        /*004a*/ 	.short	(.L_13 - .L_12)
	.align		4
.L_12:
        /*004c*/ 	.word	index@(_Z6updatei6float2S_PS_S0_S0_S0_S0_S0_)
        /*0050*/ 	.word	0x00000000


	//----- nvinfo : EIATTR_MIN_STACK_SIZE
	.align		4
.L_13:
        /*0054*/ 	.byte	0x04, 0x12
        /*0056*/ 	.short	(.L_15 - .L_14)
	.align		4
.L_14:
        /*0058*/ 	.word	index@(_Z23generateInitialPositioniP6float2S0_S0_S0_S0_S0_)
        /*005c*/ 	.word	0x00000000
.L_15:


//--------------------- .nv.compat                --------------------------
	.section	.nv.compat,"",@"SHT_CUDA_COMPAT_INFO"
	.align	4
        /*0000*/ 	.byte	0x02, 0x09, 0x00, 0x00, 0x02, 0x02, 0x01, 0x00, 0x02, 0x05, 0x05, 0x00, 0x03, 0x07, 0x01, 0x01
        /*0010*/ 	.byte	0x02, 0x03, 0x00, 0x00, 0x02, 0x06, 0x01, 0x00, 0x04, 0x0b, 0x08, 0x00, 0x01, 0x00, 0x00, 0x00
        /*0020*/ 	.byte	0x00, 0x00, 0x00, 0x00


//--------------------- .nv.info._Z6updatei6float2S_PS_S0_S0_S0_S0_S0_ --------------------------
	.section	.nv.info._Z6updatei6float2S_PS_S0_S0_S0_S0_S0_,"",@"SHT_CUDA_INFO"
	.sectionflags	@""
	.align	4


	//----- nvinfo : EIATTR_CUDA_API_VERSION
	.align		4
        /*0000*/ 	.byte	0x04, 0x37
        /*0002*/ 	.short	(.L_17 - .L_16)
.L_16:
        /*0004*/ 	.word	0x00000082


	//----- nvinfo : EIATTR_KPARAM_INFO
	.align		4
.L_17:
        /*0008*/ 	.byte	0x04, 0x17
        /*000a*/ 	.short	(.L_19 - .L_18)
.L_18:
        /*000c*/ 	.word	0x00000000
        /*0010*/ 	.short	0x0008
        /*0012*/ 	.short	0x0040
        /*0014*/ 	.byte	0x00, 0xf5, 0x21, 0x00


	//----- nvinfo : EIATTR_KPARAM_INFO
	.align		4
.L_19:
        /*0018*/ 	.byte	0x04, 0x17
        /*001a*/ 	.short	(.L_21 - .L_20)
.L_20:
        /*001c*/ 	.word	0x00000000
        /*0020*/ 	.short	0x0007
        /*0022*/ 	.short	0x0038
        /*0024*/ 	.byte	0x00, 0xf5, 0x21, 0x00


	//----- nvinfo : EIATTR_KPARAM_INFO
	.align		4
.L_21:
        /*0028*/ 	.byte	0x04, 0x17
        /*002a*/ 	.short	(.L_23 - .L_22)
.L_22:
        /*002c*/ 	.word	0x00000000
        /*0030*/ 	.short	0x0006
        /*0032*/ 	.short	0x0030
        /*0034*/ 	.byte	0x00, 0xf5, 0x21, 0x00


	//----- nvinfo : EIATTR_KPARAM_INFO
	.align		4
.L_23:
        /*0038*/ 	.byte	0x04, 0x17
        /*003a*/ 	.short	(.L_25 - .L_24)
.L_24:
        /*003c*/ 	.word	0x00000000
        /*0040*/ 	.short	0x0005
        /*0042*/ 	.short	0x0028
        /*0044*/ 	.byte	0x00, 0xf5, 0x21, 0x00


	//----- nvinfo : EIATTR_KPARAM_INFO
	.align		4
.L_25:
        /*0048*/ 	.byte	0x04, 0x17
        /*004a*/ 	.short	(.L_27 - .L_26)
.L_26:
        /*004c*/ 	.word	0x00000000
        /*0050*/ 	.short	0x0004
        /*0052*/ 	.short	0x0020
        /*0054*/ 	.byte	0x00, 0xf5, 0x21, 0x00


	//----- nvinfo : EIATTR_KPARAM_INFO
	.align		4
.L_27:
        /*0058*/ 	.byte	0x04, 0x17
        /*005a*/ 	.short	(.L_29 - .L_28)
.L_28:
        /*005c*/ 	.word	0x00000000
        /*0060*/ 	.short	0x0003
        /*0062*/ 	.short	0x0018
        /*0064*/ 	.byte	0x00, 0xf5, 0x21, 0x00


	//----- nvinfo : EIATTR_KPARAM_INFO
	.align		4
.L_29:
        /*0068*/ 	.byte	0x04, 0x17
        /*006a*/ 	.short	(.L_31 - .L_30)
.L_30:
        /*006c*/ 	.word	0x00000000
        /*0070*/ 	.short	0x0002
        /*0072*/ 	.short	0x0010
        /*0074*/ 	.byte	0x00, 0xf0, 0x21, 0x00


	//----- nvinfo : EIATTR_KPARAM_INFO
	.align		4
.L_31:
        /*0078*/ 	.byte	0x04, 0x17
        /*007a*/ 	.short	(.L_33 - .L_32)
.L_32:
        /*007c*/ 	.word	0x00000000
        /*0080*/ 	.short	0x0001
        /*0082*/ 	.short	0x0008
        /*0084*/ 	.byte	0x00, 0xf0, 0x21, 0x00


	//----- nvinfo : EIATTR_KPARAM_INFO
	.align		4
.L_33:
        /*0088*/ 	.byte	0x04, 0x17
        /*008a*/ 	.short	(.L_35 - .L_34)
.L_34:
        /*008c*/ 	.word	0x00000000
        /*0090*/ 	.short	0x0000
        /*0092*/ 	.short	0x0000
        /*0094*/ 	.byte	0x00, 0xf0, 0x11, 0x00


	//----- nvinfo : EIATTR_SPARSE_MMA_MASK
	.align		4
.L_35:
        /*0098*/ 	.byte	0x03, 0x50
        /*009a*/ 	.short	0x0000


	//----- nvinfo : EIATTR_MAXREG_COUNT
	.align		4
        /*009c*/ 	.byte	0x03, 0x1b
        /*009e*/ 	.short	0x00ff


	//----- nvinfo : EIATTR_MERCURY_ISA_VERSION
	.align		4
        /*00a0*/ 	.byte	0x03, 0x5f
        /*00a2*/ 	.short	0x0101


	//----- nvinfo : EIATTR_VRC_CTA_INIT_COUNT
	.align		4
        /*00a4*/ 	.byte	0x02, 0x4a
	.zero		1
	.zero		1


	//----- nvinfo : EIATTR_EXIT_INSTR_OFFSETS
	.align		4
        /*00a8*/ 	.byte	0x04, 0x1c
        /*00aa*/ 	.short	(.L_37 - .L_36)


	//   ....[0]....
.L_36:
        /*00ac*/ 	.word	0x00000070


	//   ....[1]....
        /*00b0*/ 	.word	0x000007e0


	//----- nvinfo : EIATTR_CRS_STACK_SIZE
	.align		4
.L_37:
        /*00b4*/ 	.byte	0x04, 0x1e
        /*00b6*/ 	.short	(.L_39 - .L_38)
.L_38:
        /*00b8*/ 	.word	0x00000000


	//----- nvinfo : EIATTR_CBANK_PARAM_SIZE
	.align		4
.L_39:
        /*00bc*/ 	.byte	0x03, 0x19
        /*00be*/ 	.short	0x0048


	//----- nvinfo : EIATTR_PARAM_CBANK
	.align		4
        /*00c0*/ 	.byte	0x04, 0x0a
        /*00c2*/ 	.short	(.L_41 - .L_40)
	.align		4
.L_40:
        /*00c4*/ 	.word	index@(.nv.constant0._Z6updatei6float2S_PS_S0_S0_S0_S0_S0_)
        /*00c8*/ 	.short	0x0380
        /*00ca*/ 	.short	0x0048


	//----- nvinfo : EIATTR_SW_WAR
	.align		4
.L_41:
        /*00cc*/ 	.byte	0x04, 0x36
        /*00ce*/ 	.short	(.L_43 - .L_42)
.L_42:
        /*00d0*/ 	.word	0x00000008
.L_43:


//--------------------- .nv.info._Z23generateInitialPositioniP6float2S0_S0_S0_S0_S0_ --------------------------
	.section	.nv.info._Z23generateInitialPositioniP6float2S0_S0_S0_S0_S0_,"",@"SHT_CUDA_INFO"
	.sectionflags	@""
	.align	4


	//----- nvinfo : EIATTR_CUDA_API_VERSION
	.align		4
        /*0000*/ 	.byte	0x04, 0x37
        /*0002*/ 	.short	(.L_45 - .L_44)
.L_44:
        /*0004*/ 	.word	0x00000082


	//----- nvinfo : EIATTR_KPARAM_INFO
	.align		4
.L_45:
        /*0008*/ 	.byte	0x04, 0x17
        /*000a*/ 	.short	(.L_47 - .L_46)
.L_46:
        /*000c*/ 	.word	0x00000000
        /*0010*/ 	.short	0x0006
        /*0012*/ 	.short	0x0030
        /*0014*/ 	.byte	0x00, 0xf5, 0x21, 0x00


	//----- nvinfo : EIATTR_KPARAM_INFO
	.align		4
.L_47:
        /*0018*/ 	.byte	0x04, 0x17
        /*001a*/ 	.short	(.L_49 - .L_48)
.L_48:
        /*001c*/ 	.word	0x00000000
        /*0020*/ 	.short	0x0005
        /*0022*/ 	.short	0x0028
        /*0024*/ 	.byte	0x00, 0xf5, 0x21, 0x00


	//----- nvinfo : EIATTR_KPARAM_INFO
	.align		4
.L_49:
        /*0028*/ 	.byte	0x04, 0x17
        /*002a*/ 	.short	(.L_51 - .L_50)
.L_50:
        /*002c*/ 	.word	0x00000000
        /*0030*/ 	.short	0x0004
        /*0032*/ 	.short	0x0020
        /*0034*/ 	.byte	0x00, 0xf5, 0x21, 0x00


	//----- nvinfo : EIATTR_KPARAM_INFO
	.align		4
.L_51:
        /*0038*/ 	.byte	0x04, 0x17
        /*003a*/ 	.short	(.L_53 - .L_52)
.L_52:
        /*003c*/ 	.word	0x00000000
        /*0040*/ 	.short	0x0003
        /*0042*/ 	.short	0x0018
        /*0044*/ 	.byte	0x00, 0xf5, 0x21, 0x00


	//----- nvinfo : EIATTR_KPARAM_INFO
	.align		4
.L_53:
        /*0048*/ 	.byte	0x04, 0x17
        /*004a*/ 	.short	(.L_55 - .L_54)
.L_54:
        /*004c*/ 	.word	0x00000000
        /*0050*/ 	.short	0x0002
        /*0052*/ 	.short	0x0010
        /*0054*/ 	.byte	0x00, 0xf5, 0x21, 0x00


	//----- nvinfo : EIATTR_KPARAM_INFO
	.align		4
.L_55:
        /*0058*/ 	.byte	0x04, 0x17
        /*005a*/ 	.short	(.L_57 - .L_56)
.L_56:
        /*005c*/ 	.word	0x00000000
        /*0060*/ 	.short	0x0001
        /*0062*/ 	.short	0x0008
        /*0064*/ 	.byte	0x00, 0xf5, 0x21, 0x00


	//----- nvinfo : EIATTR_KPARAM_INFO
	.align		4
.L_57:
        /*0068*/ 	.byte	0x04, 0x17
        /*006a*/ 	.short	(.L_59 - .L_58)
.L_58:
        /*006c*/ 	.word	0x00000000
        /*0070*/ 	.short	0x0000
        /*0072*/ 	.short	0x0000
        /*0074*/ 	.byte	0x00, 0xf0, 0x11, 0x00


	//----- nvinfo : EIATTR_SPARSE_MMA_MASK
	.align		4
.L_59:
        /*0078*/ 	.byte	0x03, 0x50
        /*007a*/ 	.short	0x0000


	//----- nvinfo : EIATTR_MAXREG_COUNT
	.align		4
        /*007c*/ 	.byte	0x03, 0x1b
        /*007e*/ 	.short	0x00ff


	//----- nvinfo : EIATTR_MERCURY_ISA_VERSION
	.align		4
        /*0080*/ 	.byte	0x03, 0x5f
        /*0082*/ 	.short	0x0101


	//----- nvinfo : EIATTR_VRC_CTA_INIT_COUNT
	.align		4
        /*0084*/ 	.byte	0x02, 0x4a
	.zero		1
	.zero		1


	//----- nvinfo : EIATTR_EXIT_INSTR_OFFSETS
	.align		4
        /*0088*/ 	.byte	0x04, 0x1c
        /*008a*/ 	.short	(.L_61 - .L_60)


	//   ....[0]....
.L_60:
        /*008c*/ 	.word	0x00000070


	//   ....[1]....
        /*0090*/ 	.word	0x000001b0


	//----- nvinfo : EIATTR_CBANK_PARAM_SIZE
	.align		4
.L_61:
        /*0094*/ 	.byte	0x03, 0x19
        /*0096*/ 	.short	0x0038


	//----- nvinfo : EIATTR_PARAM_CBANK
	.align		4
        /*0098*/ 	.byte	0x04, 0x0a
        /*009a*/ 	.short	(.L_63 - .L_62)
	.align		4
.L_62:
        /*009c*/ 	.word	index@(.nv.constant0._Z23generateInitialPositioniP6float2S0_S0_S0_S0_S0_)
        /*00a0*/ 	.short	0x0380
        /*00a2*/ 	.short	0x0038


	//----- nvinfo : EIATTR_SW_WAR
	.align		4
.L_63:
        /*00a4*/ 	.byte	0x04, 0x36
        /*00a6*/ 	.short	(.L_65 - .L_64)
.L_64:
        /*00a8*/ 	.word	0x00000008
.L_65:


//--------------------- .nv.callgraph             --------------------------
	.section	.nv.callgraph,"",@"SHT_CUDA_CALLGRAPH"
	.align	4
	.sectionentsize	8
	.align		4
        /*0000*/ 	.word	0x00000000
	.align		4
        /*0004*/ 	.word	0xffffffff
	.align		4
        /*0008*/ 	.word	0x00000000
	.align		4
        /*000c*/ 	.word	0xfffffffe
	.align		4
        /*0010*/ 	.word	0x00000000
	.align		4
        /*0014*/ 	.word	0xfffffffd
	.align		4
        /*0018*/ 	.word	0x00000000
	.align		4
        /*001c*/ 	.word	0xfffffffc


//--------------------- .text._Z6updatei6float2S_PS_S0_S0_S0_S0_S0_ --------------------------
	.section	.text._Z6updatei6float2S_PS_S0_S0_S0_S0_S0_,"ax",@progbits
	.align	128
        .global         _Z6updatei6float2S_PS_S0_S0_S0_S0_S0_
        .type           _Z6updatei6float2S_PS_S0_S0_S0_S0_S0_,@function
        .size           _Z6updatei6float2S_PS_S0_S0_S0_S0_S0_,(.L_x_33 - _Z6updatei6float2S_PS_S0_S0_S0_S0_S0_)
        .other          _Z6updatei6float2S_PS_S0_S0_S0_S0_S0_,@"STO_CUDA_ENTRY STV_DEFAULT"
_Z6updatei6float2S_PS_S0_S0_S0_S0_S0_:
.text._Z6updatei6float2S_PS_S0_S0_S0_S0_S0_:
[----:B------:R-:W-:Y:S01]  /*0000*/  LDC R1, c[0x0][0x37c] ;  /* 0x0000df00ff017b82 */ /* 0x000fe20000000800 */
[----:B------:R-:W0:Y:S07]  /*0010*/  S2R R3, SR_TID.X ;  /* 0x0000000000037919 */ /* 0x000e2e0000002100 */
[----:B------:R-:W0:Y:S01]  /*0020*/  S2UR UR4, SR_CTAID.X ;  /* 0x00000000000479c3 */ /* 0x000e220000002500 */
[----:B------:R-:W1:Y:S07]  /*0030*/  LDCU UR5, c[0x0][0x380] ;  /* 0x00007000ff0577ac */ /* 0x000e6e0008000800 */
[----:B------:R-:W0:Y:S02]  /*0040*/  LDC R4, c[0x0][0x360] ;  /* 0x0000d800ff047b82 */ /* 0x000e240000000800 */
[----:B0-----:R-:W-:-:S05]  /*0050*/  IMAD R4, R4, UR4, R3 ;  /* 0x0000000404047c24 */ /* 0x001fca000f8e0203 */
[----:B-1----:R-:W-:-:S13]  /*0060*/  ISETP.GE.AND P0, PT, R4, UR5, PT ;  /* 0x0000000504007c0c */ /* 0x002fda000bf06270 */
[----:B------:R-:W-:Y:S05]  /*0070*/  @P0 EXIT ;  /* 0x000000000000094d */ /* 0x000fea0003800000 */
[----:B------:R-:W0:Y:S01]  /*0080*/  LDC.64 R6, c[0x0][0x398] ;  /* 0x0000e600ff067b82 */ /* 0x000e220000000a00 */
[----:B------:R-:W1:Y:S01]  /*0090*/  LDCU.64 UR4, c[0x0][0x358] ;  /* 0x00006b00ff0477ac */ /* 0x000e620008000a00 */
[----:B------:R-:W2:Y:S01]  /*00a0*/  LDCU.64 UR6, c[0x0][0x388] ;  /* 0x00007100ff0677ac */ /* 0x000ea20008000a00 */
[----:B0-----:R-:W-:-:S05]  /*00b0*/  IMAD.WIDE R6, R4, 0x8, R6 ;  /* 0x0000000804067825 */ /* 0x001fca00078e0206 */
[----:B-1----:R-:W3:Y:S01]  /*00c0*/  LDG.E.64 R8, desc[UR4][R6.64] ;  /* 0x0000000406087981 */ /* 0x002ee2000c1e1b00 */
[----:B------:R-:W-:Y:S01]  /*00d0*/  BSSY.RECONVERGENT B0, `(.L_x_0) ;  /* 0x0000011000007945 */ /* 0x000fe20003800200 */
[C---:B---3--:R-:W-:Y:S01]  /*00e0*/  FMUL R0, R8.reuse, R8 ;  /* 0x0000000808007220 */ /* 0x048fe20000400000 */
[----:B--2---:R-:W-:-:S03]  /*00f0*/  FADD R3, -R8, UR6 ;  /* 0x0000000608037e21 */ /* 0x004fc60008000100 */
[----:B------:R-:W-:-:S04]  /*0100*/  FFMA R2, R9, R9, R0 ;  /* 0x0000000909027223 */ /* 0x000fc80000000000 */
[----:B------:R0:W1:Y:S01]  /*0110*/  MUFU.RSQ R5, R2 ;  /* 0x0000000200057308 */ /* 0x0000620000001400 */
[----:B------:R-:W-:-:S04]  /*0120*/  IADD3 R0, PT, PT, R2, -0xd000000, RZ ;  /* 0xf300000002007810 */ /* 0x000fc80007ffe0ff */
[----:B------:R-:W-:Y:S01]  /*0130*/  ISETP.GT.U32.AND P0, PT, R0, 0x727fffff, PT ;  /* 0x727fffff0000780c */ /* 0x000fe20003f04070 */
[----:B------:R-:W-:-:S12]  /*0140*/  FADD R0, -R9, UR7 ;  /* 0x0000000709007e21 */ /* 0x000fd80008000100 */
[----:B01----:R-:W-:Y:S05]  /*0150*/  @!P0 BRA `(.L_x_1) ;  /* 0x0000000000108947 */ /* 0x003fea0003800000 */
[----:B------:R-:W-:-:S07]  /*0160*/  MOV R13, 0x180 ;  /* 0x00000180000d7802 */ /* 0x000fce0000000f00 */
[----:B------:R-:W-:Y:S05]  /*0170*/  CALL.REL.NOINC `($__internal_0_$__cuda_sm20_sqrt_rn_f32_slowpath) ;  /* 0x00000004009c7944 */ /* 0x000fea0003c00000 */
[----:B------:R-:W-:Y:S01]  /*0180*/  IMAD.MOV.U32 R8, RZ, RZ, R5 ;  /* 0x000000ffff087224 */ /* 0x000fe200078e0005 */
[----:B------:R-:W-:Y:S06]  /*0190*/  BRA `(.L_x_2) ;  /* 0x0000000000107947 */ /* 0x000fec0003800000 */
.L_x_1:
[----:B------:R-:W-:Y:S01]  /*01a0*/  FMUL.FTZ R9, R2, R5 ;  /* 0x0000000502097220 */ /* 0x000fe20000410000 */
[----:B------:R-:W-:-:S03]  /*01b0*/  FMUL.FTZ R5, R5, 0.5 ;  /* 0x3f00000005057820 */ /* 0x000fc60000410000 */
[----:B------:R-:W-:-:S04]  /*01c0*/  FFMA R2, -R9, R9, R2 ;  /* 0x0000000909027223 */ /* 0x000fc80000000102 */
[----:B------:R-:W-:-:S07]  /*01d0*/  FFMA R8, R2, R5, R9 ;  /* 0x0000000502087223 */ /* 0x000fce0000000009 */
.L_x_2:
[----:B------:R-:W-:Y:S05]  /*01e0*/  BSYNC.RECONVERGENT B0 ;  /* 0x0000000000007941 */ /* 0x000fea0003800200 */
.L_x_0:
[----:B------:R-:W-:Y:S01]  /*01f0*/  FMUL R2, R0, R0 ;  /* 0x0000000000027220 */ /* 0x000fe20000400000 */
[----:B------:R-:W-:Y:S03]  /*0200*/  BSSY.RECONVERGENT B0, `(.L_x_3) ;  /* 0x000000d000007945 */ /* 0x000fe60003800200 */
[----:B------:R-:W-:-:S04]  /*0210*/  FFMA R2, R3, R3, R2 ;  /* 0x0000000303027223 */ /* 0x000fc80000000002 */
[----:B------:R0:W1:Y:S01]  /*0220*/  MUFU.RSQ R9, R2 ;  /* 0x0000000200097308 */ /* 0x0000620000001400 */
[----:B------:R-:W-:-:S04]  /*0230*/  IADD3 R5, PT, PT, R2, -0xd000000, RZ ;  /* 0xf300000002057810 */ /* 0x000fc80007ffe0ff */
[----:B------:R-:W-:-:S13]  /*0240*/  ISETP.GT.U32.AND P0, PT, R5, 0x727fffff, PT ;  /* 0x727fffff0500780c */ /* 0x000fda0003f04070 */
[----:B01----:R-:W-:Y:S05]  /*0250*/  @!P0 BRA `(.L_x_4) ;  /* 0x00000000000c8947 */ /* 0x003fea0003800000 */
[----:B------:R-:W-:-:S07]  /*0260*/  MOV R13, 0x280 ;  /* 0x00000280000d7802 */ /* 0x000fce0000000f00 */
[----:B------:R-:W-:Y:S05]  /*0270*/  CALL.REL.NOINC `($__internal_0_$__cuda_sm20_sqrt_rn_f32_slowpath) ;  /* 0x00000004005c7944 */ /* 0x000fea0003c00000 */
[----:B------:R-:W-:Y:S05]  /*0280*/  BRA `(.L_x_5) ;  /* 0x0000000000107947 */ /* 0x000fea0003800000 */
.L_x_4:
[----:B------:R-:W-:Y:S01]  /*0290*/  FMUL.FTZ R5, R2, R9 ;  /* 0x0000000902057220 */ /* 0x000fe20000410000 */
[----:B------:R-:W-:-:S03]  /*02a0*/  FMUL.FTZ R9, R9, 0.5 ;  /* 0x3f00000009097820 */ /* 0x000fc60000410000 */
[----:B------:R-:W-:-:S04]  /*02b0*/  FFMA R2, -R5, R5, R2 ;  /* 0x0000000505027223 */ /* 0x000fc80000000102 */
[----:B------:R-:W-:-:S07]  /*02c0*/  FFMA R5, R2, R9, R5 ;  /* 0x0000000902057223 */ /* 0x000fce0000000005 */
.L_x_5:
[----:B------:R-:W-:Y:S05]  /*02d0*/  BSYNC.RECONVERGENT B0 ;  /* 0x0000000000007941 */ /* 0x000fea0003800200 */
.L_x_3:
[----:B------:R-:W-:Y:S01]  /*02e0*/  FSETP.GT.AND P0, PT, R5, RZ, PT ;  /* 0x000000ff0500720b */ /* 0x000fe20003f04000 */
[----:B------:R-:W-:-:S12]  /*02f0*/  BSSY.RECONVERGENT B0, `(.L_x_6) ;  /* 0x000001f000007945 */ /* 0x000fd80003800200 */
[----:B------:R-:W-:Y:S05]  /*0300*/  @!P0 BRA `(.L_x_7) ;  /* 0x0000000000748947 */ /* 0x000fea0003800000 */
[----:B------:R-:W0:Y:S01]  /*0310*/  MUFU.RCP R2, R5 ;  /* 0x0000000500027308 */ /* 0x000e220000001000 */
[----:B------:R-:W-:Y:S07]  /*0320*/  BSSY.RECONVERGENT B1, `(.L_x_8) ;  /* 0x000000b000017945 */ /* 0x000fee0003800200 */
[----:B------:R-:W1:Y:S01]  /*0330*/  FCHK P0, R3, R5 ;  /* 0x0000000503007302 */ /* 0x000e620000000000 */
[----:B0-----:R-:W-:-:S04]  /*0340*/  FFMA R9, R2, -R5, 1 ;  /* 0x3f80000002097423 */ /* 0x001fc80000000805 */
[----:B------:R-:W-:-:S04]  /*0350*/  FFMA R2, R2, R9, R2 ;  /* 0x0000000902027223 */ /* 0x000fc80000000002 */
[----:B------:R-:W-:-:S04]  /*0360*/  FFMA R10, R3, R2, RZ ;  /* 0x00000002030a7223 */ /* 0x000fc800000000ff */
[----:B------:R-:W-:-:S04]  /*0370*/  FFMA R9, R10, -R5, R3 ;  /* 0x800000050a097223 */ /* 0x000fc80000000003 */
[----:B------:R-:W-:Y:S01]  /*0380*/  FFMA R2, R2, R9, R10 ;  /* 0x0000000902027223 */ /* 0x000fe2000000000a */
[----:B-1----:R-:W-:Y:S06]  /*0390*/  @!P0 BRA `(.L_x_9) ;  /* 0x00000000000c8947 */ /* 0x002fec0003800000 */
[----:B------:R-:W-:Y:S01]  /*03a0*/  IMAD.MOV.U32 R2, RZ, RZ, R3 ;  /* 0x000000ffff027224 */ /* 0x000fe200078e0003 */
[----:B------:R-:W-:-:S07]  /*03b0*/  MOV R10, 0x3d0 ;  /* 0x000003d0000a7802 */ /* 0x000fce0000000f00 */
[----:B------:R-:W-:Y:S05]  /*03c0*/  CALL.REL.NOINC `($__internal_1_$__cuda_sm3x_div_rn_noftz_f32_slowpath) ;  /* 0x0000000400607944 */ /* 0x000fea0003c00000 */
.L_x_9:
[----:B------:R-:W-:Y:S05]  /*03d0*/  BSYNC.RECONVERGENT B1 ;  /* 0x0000000000017941 */ /* 0x000fea0003800200 */
.L_x_8:
[----:B------:R-:W0:Y:S01]  /*03e0*/  MUFU.RCP R10, R5 ;  /* 0x00000005000a7308 */ /* 0x000e220000001000 */
[----:B------:R-:W-:Y:S07]  /*03f0*/  BSSY.RECONVERGENT B1, `(.L_x_10) ;  /* 0x000000d000017945 */ /* 0x000fee0003800200 */
[----:B------:R-:W1:Y:S01]  /*0400*/  FCHK P0, R0, R5 ;  /* 0x0000000500007302 */ /* 0x000e620000000000 */
[----:B0-----:R-:W-:-:S04]  /*0410*/  FFMA R3, R10, -R5, 1 ;  /* 0x3f8000000a037423 */ /* 0x001fc80000000805 */
[----:B------:R-:W-:Y:S01]  /*0420*/  FFMA R12, R10, R3, R10 ;  /* 0x000000030a0c7223 */ /* 0x000fe2000000000a */
[----:B------:R-:W-:-:S03]  /*0430*/  MOV R3, R2 ;  /* 0x0000000200037202 */ /* 0x000fc60000000f00 */
[----:B------:R-:W-:-:S04]  /*0440*/  FFMA R9, R0, R12, RZ ;  /* 0x0000000c00097223 */ /* 0x000fc800000000ff */
[----:B------:R-:W-:-:S04]  /*0450*/  FFMA R10, R9, -R5, R0 ;  /* 0x80000005090a7223 */ /* 0x000fc80000000000 */
[----:B------:R-:W-:Y:S01]  /*0460*/  FFMA R9, R12, R10, R9 ;  /* 0x0000000a0c097223 */ /* 0x000fe20000000009 */
[----:B-1----:R-:W-:Y:S06]  /*0470*/  @!P0 BRA `(.L_x_11) ;  /* 0x0000000000108947 */ /* 0x002fec0003800000 */
[----:B------:R-:W-:Y:S01]  /*0480*/  IMAD.MOV.U32 R2, RZ, RZ, R0 ;  /* 0x000000ffff027224 */ /* 0x000fe200078e0000 */
[----:B------:R-:W-:-:S07]  /*0490*/  MOV R10, 0x4b0 ;  /* 0x000004b0000a7802 */ /* 0x000fce0000000f00 */
[----:B------:R-:W-:Y:S05]  /*04a0*/  CALL.REL.NOINC `($__internal_1_$__cuda_sm3x_div_rn_noftz_f32_slowpath) ;  /* 0x0000000400287944 */ /* 0x000fea0003c00000 */
[----:B------:R-:W-:-:S07]  /*04b0*/  MOV R9, R2 ;  /* 0x0000000200097202 */ /* 0x000fce0000000f00 */
.L_x_11:
[----:B------:R-:W-:Y:S05]  /*04c0*/  BSYNC.RECONVERGENT B1 ;  /* 0x0000000000017941 */ /* 0x000fea0003800200 */
.L_x_10:
[----:B------:R-:W-:-:S07]  /*04d0*/  IMAD.MOV.U32 R0, RZ, RZ, R9 ;  /* 0x000000ffff007224 */ /* 0x000fce00078e0009 */
.L_x_7:
[----:B------:R-:W-:Y:S05]  /*04e0*/  BSYNC.RECONVERGENT B0 ;  /* 0x0000000000007941 */ /* 0x000fea0003800200 */
.L_x_6:
[----:B------:R-:W-:Y:S01]  /*04f0*/  FSETP.GEU.AND P0, PT, R8, 50, PT ;  /* 0x424800000800780b */ /* 0x000fe20003f0e000 */
[----:B------:R-:W-:-:S12]  /*0500*/  BSSY.RECONVERGENT B0, `(.L_x_12) ;  /* 0x0000023000007945 */ /* 0x000fd80003800200 */
[----:B------:R-:W-:Y:S05]  /*0510*/  @P0 BRA `(.L_x_13) ;  /* 0x0000000000840947 */ /* 0x000fea0003800000 */
[----:B------:R-:W-:Y:S02]  /*0520*/  HFMA2 R10, -RZ, RZ, 1.1591796875, -112.625 ;  /* 0x3ca3d70aff0a7431 */ /* 0x000fe400000001ff */
[-C--:B------:R-:W-:Y:S01]  /*0530*/  FMUL R2, R3, R8.reuse ;  /* 0x0000000803027220 */ /* 0x080fe20000400000 */
[----:B------:R-:W-:Y:S01]  /*0540*/  IMAD.MOV.U32 R5, RZ, RZ, 0x42480000 ;  /* 0x42480000ff057424 */ /* 0x000fe200078e00ff */
[----:B------:R-:W-:Y:S01]  /*0550*/  BSSY.RECONVERGENT B1, `(.L_x_14) ;  /* 0x000000d000017945 */ /* 0x000fe20003800200 */
[----:B------:R-:W-:Y:S01]  /*0560*/  FMUL R0, R0, R8 ;  /* 0x0000000800007220 */ /* 0x000fe20000400000 */
[----:B------:R-:W0:Y:S01]  /*0570*/  FCHK P0, R2, 50 ;  /* 0x4248000002007902 */ /* 0x000e220000000000 */
[----:B------:R-:W-:-:S04]  /*0580*/  FFMA R5, R10, -R5, 1 ;  /* 0x3f8000000a057423 */ /* 0x000fc80000000805 */
[----:B------:R-:W-:-:S04]  /*0590*/  FFMA R5, R5, R10, 0.019999999552965164185 ;  /* 0x3ca3d70a05057423 */ /* 0x000fc8000000000a */
[----:B------:R-:W-:-:S04]  /*05a0*/  FFMA R3, R2, R5, RZ ;  /* 0x0000000502037223 */ /* 0x000fc800000000ff */
[----:B------:R-:W-:-:S04]  /*05b0*/  FFMA R10, R3, -50, R2 ;  /* 0xc2480000030a7823 */ /* 0x000fc80000000002 */
[----:B------:R-:W-:Y:S01]  /*05c0*/  FFMA R3, R5, R10, R3 ;  /* 0x0000000a05037223 */ /* 0x000fe20000000003 */
[----:B0-----:R-:W-:Y:S06]  /*05d0*/  @!P0 BRA `(.L_x_15) ;  /* 0x0000000000108947 */ /* 0x001fec0003800000 */
[----:B------:R-:W-:Y:S02]  /*05e0*/  MOV R5, 0x42480000 ;  /* 0x4248000000057802 */ /* 0x000fe40000000f00 */
[----:B------:R-:W-:-:S07]  /*05f0*/  MOV R10, 0x610 ;  /* 0x00000610000a7802 */ /* 0x000fce0000000f00 */
[----:B------:R-:W-:Y:S05]  /*0600*/  CALL.REL.NOINC `($__internal_1_$__cuda_sm3x_div_rn_noftz_f32_slowpath) ;  /* 0x0000000000d07944 */ /* 0x000fea0003c00000 */
[----:B------:R-:W-:-:S07]  /*0610*/  IMAD.MOV.U32 R3, RZ, RZ, R2 ;  /* 0x000000ffff037224 */ /* 0x000fce00078e0002 */
.L_x_15:
[----:B------:R-:W-:Y:S05]  /*0620*/  BSYNC.RECONVERGENT B1 ;  /* 0x0000000000017941 */ /* 0x000fea0003800200 */
.L_x_14:
[----:B------:R-:W-:Y:S01]  /*0630*/  MOV R2, 0x3ca3d70a ;  /* 0x3ca3d70a00027802 */ /* 0x000fe20000000f00 */
[----:B------:R-:W-:Y:S01]  /*0640*/  IMAD.MOV.U32 R5, RZ, RZ, 0x42480000 ;  /* 0x42480000ff057424 */ /* 0x000fe200078e00ff */
[----:B------:R-:W0:Y:S01]  /*0650*/  FCHK P0, R0, 50 ;  /* 0x4248000000007902 */ /* 0x000e220000000000 */
[----:B------:R-:W-:Y:S02]  /*0660*/  BSSY.RECONVERGENT B1, `(.L_x_16) ;  /* 0x000000b000017945 */ /* 0x000fe40003800200 */
[----:B------:R-:W-:-:S04]  /*0670*/  FFMA R5, R2, -R5, 1 ;  /* 0x3f80000002057423 */ /* 0x000fc80000000805 */
[----:B------:R-:W-:-:S04]  /*0680*/  FFMA R8, R5, R2, 0.019999999552965164185 ;  /* 0x3ca3d70a05087423 */ /* 0x000fc80000000002 */
[----:B------:R-:W-:-:S04]  /*0690*/  FFMA R5, R0, R8, RZ ;  /* 0x0000000800057223 */ /* 0x000fc800000000ff */
[----:B------:R-:W-:-:S04]  /*06a0*/  FFMA R2, R5, -50, R0 ;  /* 0xc248000005027823 */ /* 0x000fc80000000000 */
[----:B------:R-:W-:Y:S01]  /*06b0*/  FFMA R2, R8, R2, R5 ;  /* 0x0000000208027223 */ /* 0x000fe20000000005 */
[----:B0-----:R-:W-:Y:S06]  /*06c0*/  @!P0 BRA `(.L_x_17) ;  /* 0x0000000000108947 */ /* 0x001fec0003800000 */
[----:B------:R-:W-:Y:S01]  /*06d0*/  MOV R2, R0 ;  /* 0x0000000000027202 */ /* 0x000fe20000000f00 */
[----:B------:R-:W-:Y:S01]  /*06e0*/  IMAD.MOV.U32 R5, RZ, RZ, 0x42480000 ;  /* 0x42480000ff057424 */ /* 0x000fe200078e00ff */
[----:B------:R-:W-:-:S07]  /*06f0*/  MOV R10, 0x710 ;  /* 0x00000710000a7802 */ /* 0x000fce0000000f00 */
[----:B------:R-:W-:Y:S05]  /*0700*/  CALL.REL.NOINC `($__internal_1_$__cuda_sm3x_div_rn_noftz_f32_slowpath) ;  /* 0x0000000000907944 */ /* 0x000fea0003c00000 */
.L_x_17:
[----:B------:R-:W-:Y:S05]  /*0710*/  BSYNC.RECONVERGENT B1 ;  /* 0x0000000000017941 */ /* 0x000fea0003800200 */
.L_x_16:
[----:B------:R-:W-:-:S07]  /*0720*/  MOV R0, R2 ;  /* 0x0000000200007202 */ /* 0x000fce0000000f00 */
.L_x_13:
[----:B------:R-:W-:Y:S05]  /*0730*/  BSYNC.RECONVERGENT B0 ;  /* 0x0000000000007941 */ /* 0x000fea0003800200 */
.L_x_12:
[----:B------:R-:W0:Y:S02]  /*0740*/  LDC.64 R8, c[0x0][0x3a0] ;  /* 0x0000e800ff087b82 */ /* 0x000e240000000a00 */
[----:B0-----:R-:W-:-:S05]  /*0750*/  IMAD.WIDE R4, R4, 0x8, R8 ;  /* 0x0000000804047825 */ /* 0x001fca00078e0208 */
[----:B------:R-:W2:Y:S02]  /*0760*/  LDG.E.64 R8, desc[UR4][R4.64] ;  /* 0x0000000404087981 */ /* 0x000ea4000c1e1b00 */
[----:B--2---:R-:W-:Y:S01]  /*0770*/  FFMA R8, R3, 5, R8 ;  /* 0x40a0000003087823 */ /* 0x004fe20000000008 */
[----:B------:R-:W-:-:S05]  /*0780*/  FFMA R9, R0, 5, R9 ;  /* 0x40a0000000097823 */ /* 0x000fca0000000009 */
[----:B------:R-:W-:Y:S04]  /*0790*/  STG.E.64 desc[UR4][R4.64], R8 ;  /* 0x0000000804007986 */ /* 0x000fe8000c101b04 */
[----:B------:R-:W2:Y:S02]  /*07a0*/  LDG.E.64 R2, desc[UR4][R6.64] ;  /* 0x0000000406027981 */ /* 0x000ea4000c1e1b00 */
[----:B--2---:R-:W-:Y:S01]  /*07b0*/  FADD R2, R8, R2 ;  /* 0x0000000208027221 */ /* 0x004fe20000000000 */
[----:B------:R-:W-:-:S05]  /*07c0*/  FADD R3, R9, R3 ;  /* 0x0000000309037221 */ /* 0x000fca0000000000 */
[----:B------:R-:W-:Y:S01]  /*07d0*/  STG.E.64 desc[UR4][R6.64], R2 ;  /* 0x0000000206007986 */ /* 0x000fe2000c101b04 */
[----:B------:R-:W-:Y:S05]  /*07e0*/  EXIT ;  /* 0x000000000000794d */ /* 0x000fea0003800000 */
        .weak           $__internal_0_$__cuda_sm20_sqrt_rn_f32_slowpath
        .type           $__internal_0_$__cuda_sm20_sqrt_rn_f32_slowpath,@function
        .size           $__internal_0_$__cuda_sm20_sqrt_rn_f32_slowpath,($__internal_1_$__cuda_sm3x_div_rn_noftz_f32_slowpath - $__internal_0_$__cuda_sm20_sqrt_rn_f32_slowpath)
$__internal_0_$__cuda_sm20_sqrt_rn_f32_slowpath:
[----:B------:R-:W-:-:S13]  /*07f0*/  LOP3.LUT P0, RZ, R2, 0x7fffffff, RZ, 0xc0, !PT ;  /* 0x7fffffff02ff7812 */ /* 0x000fda000780c0ff */
[----:B------:R-:W-:Y:S01]  /*0800*/  @!P0 IMAD.MOV.U32 R5, RZ, RZ, R2 ;  /* 0x000000ffff058224 */ /* 0x000fe200078e0002 */
[----:B------:R-:W-:Y:S06]  /*0810*/  @!P0 BRA `(.L_x_18) ;  /* 0x0000000000408947 */ /* 0x000fec0003800000 */
[----:B------:R-:W-:-:S13]  /*0820*/  FSETP.GEU.FTZ.AND P0, PT, R2, RZ, PT ;  /* 0x000000ff0200720b */ /* 0x000fda0003f1e000 */
[----:B------:R-:W-:Y:S01]  /*0830*/  @!P0 MOV R5, 0x7fffffff ;  /* 0x7fffffff00058802 */ /* 0x000fe20000000f00 */
[----:B------:R-:W-:Y:S06]  /*0840*/  @!P0 BRA `(.L_x_18) ;  /* 0x0000000000348947 */ /* 0x000fec0003800000 */
[----:B------:R-:W-:-:S13]  /*0850*/  FSETP.GTU.FTZ.AND P0, PT, |R2|, +INF , PT ;  /* 0x7f8000000200780b */ /* 0x000fda0003f1c200 */
[----:B------:R-:W-:Y:S01]  /*0860*/  @P0 FADD.FTZ R5, R2, 1 ;  /* 0x3f80000002050421 */ /* 0x000fe20000010000 */
[----:B------:R-:W-:Y:S06]  /*0870*/  @P0 BRA `(.L_x_18) ;  /* 0x0000000000280947 */ /* 0x000fec0003800000 */
[----:B------:R-:W-:-:S13]  /*0880*/  FSETP.NEU.FTZ.AND P0, PT, |R2|, +INF , PT ;  /* 0x7f8000000200780b */ /* 0x000fda0003f1d200 */
[----:B------:R-:W-:-:S04]  /*0890*/  @P0 FFMA R9, R2, 1.84467440737095516160e+19, RZ ;  /* 0x5f80000002090823 */ /* 0x000fc800000000ff */
[----:B------:R-:W0:Y:S02]  /*08a0*/  @P0 MUFU.RSQ R10, R9 ;  /* 0x00000009000a0308 */ /* 0x000e240000001400 */
[----:B0-----:R-:W-:Y:S01]  /*08b0*/  @P0 FMUL.FTZ R12, R9, R10 ;  /* 0x0000000a090c0220 */ /* 0x001fe20000410000 */
[----:B------:R-:W-:-:S03]  /*08c0*/  @P0 FMUL.FTZ R10, R10, 0.5 ;  /* 0x3f0000000a0a0820 */ /* 0x000fc60000410000 */
[----:B------:R-:W-:-:S04]  /*08d0*/  @P0 FADD.FTZ R5, -R12, -RZ ;  /* 0x800000ff0c050221 */ /* 0x000fc80000010100 */
[----:B------:R-:W-:Y:S01]  /*08e0*/  @P0 FFMA R11, R12, R5, R9 ;  /* 0x000000050c0b0223 */ /* 0x000fe20000000009 */
[----:B------:R-:W-:-:S03]  /*08f0*/  @!P0 IMAD.MOV.U32 R5, RZ, RZ, R2 ;  /* 0x000000ffff058224 */ /* 0x000fc600078e0002 */
[----:B------:R-:W-:-:S04]  /*0900*/  @P0 FFMA R10, R11, R10, R12 ;  /* 0x0000000a0b0a0223 */ /* 0x000fc8000000000c */
[----:B------:R-:W-:-:S07]  /*0910*/  @P0 FMUL.FTZ R5, R10, 2.3283064365386962891e-10 ;  /* 0x2f8000000a050820 */ /* 0x000fce0000410000 */
.L_x_18:
[----:B------:R-:W-:Y:S01]  /*0920*/  MOV R10, R13 ;  /* 0x0000000d000a7202 */ /* 0x000fe20000000f00 */
[----:B------:R-:W-:-:S04]  /*0930*/  IMAD.MOV.U32 R11, RZ, RZ, 0x0 ;  /* 0x00000000ff0b7424 */ /* 0x000fc800078e00ff */
[----:B------:R-:W-:Y:S05]  /*0940*/  RET.REL.NODEC R10 `(_Z6updatei6float2S_PS_S0_S0_S0_S0_S0_) ;  /* 0xfffffff40aac7950 */ /* 0x000fea0003c3ffff */
        .weak           $__internal_1_$__cuda_sm3x_div_rn_noftz_f32_slowpath
        .type           $__internal_1_$__cuda_sm3x_div_rn_noftz_f32_slowpath,@function
        .size           $__internal_1_$__cuda_sm3x_div_rn_noftz_f32_slowpath,(.L_x_33 - $__internal_1_$__cuda_sm3x_div_rn_noftz_f32_slowpath)
$__internal_1_$__cuda_sm3x_div_rn_noftz_f32_slowpath:
[----:B------:R-:W-:Y:S01]  /*0950*/  SHF.R.U32.HI R11, RZ, 0x17, R5 ;  /* 0x00000017ff0b7819 */ /* 0x000fe20000011605 */
[----:B------:R-:W-:Y:S01]  /*0960*/  BSSY.RECONVERGENT B2, `(.L_x_19) ;  /* 0x0000063000027945 */ /* 0x000fe20003800200 */
[----:B------:R-:W-:Y:S02]  /*0970*/  SHF.R.U32.HI R9, RZ, 0x17, R2 ;  /* 0x00000017ff097819 */ /* 0x000fe40000011602 */
[----:B------:R-:W-:Y:S02]  /*0980*/  LOP3.LUT R11, R11, 0xff, RZ, 0xc0, !PT ;  /* 0x000000ff0b0b7812 */ /* 0x000fe400078ec0ff */
[----:B------:R-:W-:Y:S02]  /*0990*/  LOP3.LUT R16, R9, 0xff, RZ, 0xc0, !PT ;  /* 0x000000ff09107812 */ /* 0x000fe400078ec0ff */
[----:B------:R-:W-:Y:S02]  /*09a0*/  IADD3 R14, PT, PT, R11, -0x1, RZ ;  /* 0xffffffff0b0e7810 */ /* 0x000fe40007ffe0ff */
[----:B------:R-:W-:Y:S01]  /*09b0*/  MOV R13, R5 ;  /* 0x00000005000d7202 */ /* 0x000fe20000000f00 */
[----:B------:R-:W-:Y:S01]  /*09c0*/  VIADD R12, R16, 0xffffffff ;  /* 0xffffffff100c7836 */ /* 0x000fe20000000000 */
[----:B------:R-:W-:-:S04]  /*09d0*/  ISETP.GT.U32.AND P0, PT, R14, 0xfd, PT ;  /* 0x000000fd0e00780c */ /* 0x000fc80003f04070 */
[----:B------:R-:W-:-:S13]  /*09e0*/  ISETP.GT.U32.OR P0, PT, R12, 0xfd, P0 ;  /* 0x000000fd0c00780c */ /* 0x000fda0000704470 */
[----:B------:R-:W-:Y:S01]  /*09f0*/  @!P0 IMAD.MOV.U32 R9, RZ, RZ, RZ ;  /* 0x000000ffff098224 */ /* 0x000fe200078e00ff */
[----:B------:R-:W-:Y:S06]  /*0a00*/  @!P0 BRA `(.L_x_20) ;  /* 0x00000000005c8947 */ /* 0x000fec0003800000 */
[----:B------:R-:W-:Y:S02]  /*0a10*/  FSETP.GTU.FTZ.AND P0, PT, |R2|, +INF , PT ;  /* 0x7f8000000200780b */ /* 0x000fe40003f1c200 */
[----:B------:R-:W-:-:S04]  /*0a20*/  FSETP.GTU.FTZ.AND P1, PT, |R5|, +INF , PT ;  /* 0x7f8000000500780b */ /* 0x000fc80003f3c200 */
[----:B------:R-:W-:-:S13]  /*0a30*/  PLOP3.LUT P0, PT, P0, P1, PT, 0xf8, 0x8f ;  /* 0x00000000008f781c */ /* 0x000fda0000703f70 */
[----:B------:R-:W-:Y:S05]  /*0a40*/  @P0 BRA `(.L_x_21) ;  /* 0x00000004004c0947 */ /* 0x000fea0003800000 */
[----:B------:R-:W-:-:S13]  /*0a50*/  LOP3.LUT P0, RZ, R13, 0x7fffffff, R2, 0xc8, !PT ;  /* 0x7fffffff0dff7812 */ /* 0x000fda000780c802 */
[----:B------:R-:W-:Y:S05]  /*0a60*/  @!P0 BRA `(.L_x_22) ;  /* 0x00000004003c8947 */ /* 0x000fea0003800000 */
[C---:B------:R-:W-:Y:S02]  /*0a70*/  FSETP.NEU.FTZ.AND P2, PT, |R2|.reuse, +INF , PT ;  /* 0x7f8000000200780b */ /* 0x040fe40003f5d200 */
[----:B------:R-:W-:Y:S02]  /*0a80*/  FSETP.NEU.FTZ.AND P1, PT, |R5|, +INF , PT ;  /* 0x7f8000000500780b */ /* 0x000fe40003f3d200 */
[----:B------:R-:W-:-:S11]  /*0a90*/  FSETP.NEU.FTZ.AND P0, PT, |R2|, +INF , PT ;  /* 0x7f8000000200780b */ /* 0x000fd60003f1d200 */
[----:B------:R-:W-:Y:S05]  /*0aa0*/  @!P1 BRA !P2, `(.L_x_22) ;  /* 0x00000004002c9947 */ /* 0x000fea0005000000 */
[----:B------:R-:W-:-:S04]  /*0ab0*/  LOP3.LUT P2, RZ, R2, 0x7fffffff, RZ, 0xc0, !PT ;  /* 0x7fffffff02ff7812 */ /* 0x000fc8000784c0ff */
[----:B------:R-:W-:-:S13]  /*0ac0*/  PLOP3.LUT P1, PT, P1, P2, PT, 0x2f, 0xf2 ;  /* 0x0000000000f2781c */ /* 0x000fda0000f24577 */
[----:B------:R-:W-:Y:S05]  /*0ad0*/  @P1 BRA `(.L_x_23) ;  /* 0x0000000400181947 */ /* 0x000fea0003800000 */
[----:B------:R-:W-:-:S04]  /*0ae0*/  LOP3.LUT P1, RZ, R13, 0x7fffffff, RZ, 0xc0, !PT ;  /* 0x7fffffff0dff7812 */ /* 0x000fc8000782c0ff */
[----:B------:R-:W-:-:S13]  /*0af0*/  PLOP3.LUT P0, PT, P0, P1, PT, 0x2f, 0xf2 ;  /* 0x0000000000f2781c */ /* 0x000fda0000702577 */
[----:B------:R-:W-:Y:S05]  /*0b00*/  @P0 BRA `(.L_x_24) ;  /* 0x0000000400000947 */ /* 0x000fea0003800000 */
[----:B------:R-:W-:Y:S02]  /*0b10*/  ISETP.GE.AND P0, PT, R12, RZ, PT ;  /* 0x000000ff0c00720c */ /* 0x000fe40003f06270 */
[----:B------:R-:W-:-:S11]  /*0b20*/  ISETP.GE.AND P1, PT, R14, RZ, PT ;  /* 0x000000ff0e00720c */ /* 0x000fd60003f26270 */
[----:B------:R-:W-:Y:S01]  /*0b30*/  @P0 MOV R9, RZ ;  /* 0x000000ff00090202 */ /* 0x000fe20000000f00 */
[----:B------:R-:W-:Y:S02]  /*0b40*/  @!P0 IMAD.MOV.U32 R9, RZ, RZ, -0x40 ;  /* 0xffffffc0ff098424 */ /* 0x000fe400078e00ff */
[----:B------:R-:W-:Y:S01]  /*0b50*/  @!P0 FFMA R2, R2, 1.84467440737095516160e+19, RZ ;  /* 0x5f80000002028823 */ /* 0x000fe200000000ff */
[----:B------:R-:W-:Y:S02]  /*0b60*/  @!P1 FFMA R13, R5, 1.84467440737095516160e+19, RZ ;  /* 0x5f800000050d9823 */ /* 0x000fe400000000ff */
[----:B------:R-:W-:-:S07]  /*0b70*/  @!P1 IADD3 R9, PT, PT, R9, 0x40, RZ ;  /* 0x0000004009099810 */ /* 0x000fce0007ffe0ff */
.L_x_20:
[----:B------:R-:W-:Y:S01]  /*0b80*/  LEA R12, R11, 0xc0800000, 0x17 ;  /* 0xc08000000b0c7811 */ /* 0x000fe200078eb8ff */
[----:B------:R-:W-:Y:S04]  /*0b90*/  BSSY.RECONVERGENT B3, `(.L_x_25) ;  /* 0x0000036000037945 */ /* 0x000fe80003800200 */
[----:B------:R-:W-:Y:S01]  /*0ba0*/  IMAD.IADD R13, R13, 0x1, -R12 ;  /* 0x000000010d0d7824 */ /* 0x000fe200078e0a0c */
[----:B------:R-:W-:-:S03]  /*0bb0*/  IADD3 R12, PT, PT, R16, -0x7f, RZ ;  /* 0xffffff81100c7810 */ /* 0x000fc60007ffe0ff */
[----:B------:R-:W0:Y:S01]  /*0bc0*/  MUFU.RCP R14, R13 ;  /* 0x0000000d000e7308 */ /* 0x000e220000001000 */
[----:B------:R-:W-:Y:S01]  /*0bd0*/  FADD.FTZ R15, -R13, -RZ ;  /* 0x800000ff0d0f7221 */ /* 0x000fe20000010100 */
[C---:B------:R-:W-:Y:S01]  /*0be0*/  IMAD R2, R12.reuse, -0x800000, R2 ;  /* 0xff8000000c027824 */ /* 0x040fe200078e0202 */
[----:B------:R-:W-:-:S05]  /*0bf0*/  IADD3 R12, PT, PT, R12, 0x7f, -R11 ;  /* 0x0000007f0c0c7810 */ /* 0x000fca0007ffe80b */
[----:B------:R-:W-:Y:S02]  /*0c00*/  IMAD.IADD R12, R12, 0x1, R9 ;  /* 0x000000010c0c7824 */ /* 0x000fe400078e0209 */
[----:B0-----:R-:W-:-:S04]  /*0c10*/  FFMA R17, R14, R15, 1 ;  /* 0x3f8000000e117423 */ /* 0x001fc8000000000f */
[----:B------:R-:W-:-:S04]  /*0c20*/  FFMA R19, R14, R17, R14 ;  /* 0x000000110e137223 */ /* 0x000fc8000000000e */
[----:B------:R-:W-:-:S04]  /*0c30*/  FFMA R14, R2, R19, RZ ;  /* 0x00000013020e7223 */ /* 0x000fc800000000ff */
[----:B------:R-:W-:-:S04]  /*0c40*/  FFMA R17, R15, R14, R2 ;  /* 0x0000000e0f117223 */ /* 0x000fc80000000002 */
[----:B------:R-:W-:-:S04]  /*0c50*/  FFMA R14, R19, R17, R14 ;  /* 0x00000011130e7223 */ /* 0x000fc8000000000e */
[----:B------:R-:W-:-:S04]  /*0c60*/  FFMA R15, R15, R14, R2 ;  /* 0x0000000e0f0f7223 */ /* 0x000fc80000000002 */
[----:B------:R-:W-:-:S05]  /*0c70*/  FFMA R2, R19, R15, R14 ;  /* 0x0000000f13027223 */ /* 0x000fca000000000e */
[----:B------:R-:W-:-:S04]  /*0c80*/  SHF.R.U32.HI R11, RZ, 0x17, R2 ;  /* 0x00000017ff0b7819 */ /* 0x000fc80000011602 */
[----:B------:R-:W-:-:S04]  /*0c90*/  LOP3.LUT R11, R11, 0xff, RZ, 0xc0, !PT ;  /* 0x000000ff0b0b7812 */ /* 0x000fc800078ec0ff */
[----:B------:R-:W-:-:S05]  /*0ca0*/  IADD3 R13, PT, PT, R11, R12, RZ ;  /* 0x0000000c0b0d7210 */ /* 0x000fca0007ffe0ff */
[----:B------:R-:W-:-:S05]  /*0cb0*/  VIADD R9, R13, 0xffffffff ;  /* 0xffffffff0d097836 */ /* 0x000fca0000000000 */
[----:B------:R-:W-:-:S13]  /*0cc0*/  ISETP.GE.U32.AND P0, PT, R9, 0xfe, PT ;  /* 0x000000fe0900780c */ /* 0x000fda0003f06070 */
[----:B------:R-:W-:Y:S05]  /*0cd0*/  @!P0 BRA `(.L_x_26) ;  /* 0x0000000000808947 */ /* 0x000fea0003800000 */
[----:B------:R-:W-:-:S13]  /*0ce0*/  ISETP.GT.AND P0, PT, R13, 0xfe, PT ;  /* 0x000000fe0d00780c */ /* 0x000fda0003f04270 */
[----:B------:R-:W-:Y:S05]  /*0cf0*/  @P0 BRA `(.L_x_27) ;  /* 0x00000000006c0947 */ /* 0x000fea0003800000 */
[----:B------:R-:W-:-:S13]  /*0d00*/  ISETP.GE.AND P0, PT, R13, 0x1, PT ;  /* 0x000000010d00780c */ /* 0x000fda0003f06270 */
[----:B------:R-:W-:Y:S05]  /*0d10*/  @P0 BRA `(.L_x_28) ;  /* 0x0000000000740947 */ /* 0x000fea0003800000 */
[----:B------:R-:W-:Y:S02]  /*0d20*/  ISETP.GE.AND P0, PT, R13, -0x18, PT ;  /* 0xffffffe80d00780c */ /* 0x000fe40003f06270 */
[----:B------:R-:W-:-:S11]  /*0d30*/  LOP3.LUT R2, R2, 0x80000000, RZ, 0xc0, !PT ;  /* 0x8000000002027812 */ /* 0x000fd600078ec0ff */
[----:B------:R-:W-:Y:S05]  /*0d40*/  @!P0 BRA `(.L_x_28) ;  /* 0x0000000000688947 */ /* 0x000fea0003800000 */
[CCC-:B------:R-:W-:Y:S01]  /*0d50*/  FFMA.RZ R9, R19.reuse, R15.reuse, R14.reuse ;  /* 0x0000000f13097223 */ /* 0x1c0fe2000000c00e */
[-CC-:B------:R-:W-:Y:S01]  /*0d60*/  FFMA.RM R12, R19, R15.reuse, R14.reuse ;  /* 0x0000000f130c7223 */ /* 0x180fe2000000400e */
[C---:B------:R-:W-:Y:S02]  /*0d70*/  ISETP.NE.AND P2, PT, R13.reuse, RZ, PT ;  /* 0x000000ff0d00720c */ /* 0x040fe40003f45270 */
[----:B------:R-:W-:Y:S02]  /*0d80*/  ISETP.NE.AND P1, PT, R13, RZ, PT ;  /* 0x000000ff0d00720c */ /* 0x000fe40003f25270 */
[----:B------:R-:W-:Y:S01]  /*0d90*/  LOP3.LUT R11, R9, 0x7fffff, RZ, 0xc0, !PT ;  /* 0x007fffff090b7812 */ /* 0x000fe200078ec0ff */
[----:B------:R-:W-:Y:S01]  /*0da0*/  FFMA.RP R9, R19, R15, R14 ;  /* 0x0000000f13097223 */ /* 0x000fe2000000800e */
[----:B------:R-:W-:Y:S02]  /*0db0*/  IADD3 R14, PT, PT, R13, 0x20, RZ ;  /* 0x000000200d0e7810 */ /* 0x000fe40007ffe0ff */
[----:B------:R-:W-:-:S02]  /*0dc0*/  LOP3.LUT R11, R11, 0x800000, RZ, 0xfc, !PT ;  /* 0x008000000b0b7812 */ /* 0x000fc400078efcff */
[----:B------:R-:W-:Y:S02]  /*0dd0*/  IADD3 R13, PT, PT, -R13, RZ, RZ ;  /* 0x000000ff0d0d7210 */ /* 0x000fe40007ffe1ff */
[----:B------:R-:W-:Y:S02]  /*0de0*/  SHF.L.U32 R14, R11, R14, RZ ;  /* 0x0000000e0b0e7219 */ /* 0x000fe400000006ff */
[----:B------:R-:W-:Y:S02]  /*0df0*/  FSETP.NEU.FTZ.AND P0, PT, R9, R12, PT ;  /* 0x0000000c0900720b */ /* 0x000fe40003f1d000 */
[----:B------:R-:W-:Y:S02]  /*0e00*/  SEL R12, R13, RZ, P2 ;  /* 0x000000ff0d0c7207 */ /* 0x000fe40001000000 */
[----:B------:R-:W-:Y:S02]  /*0e10*/  ISETP.NE.AND P1, PT, R14, RZ, P1 ;  /* 0x000000ff0e00720c */ /* 0x000fe40000f25270 */
[----:B------:R-:W-:-:S02]  /*0e20*/  SHF.R.U32.HI R12, RZ, R12, R11 ;  /* 0x0000000cff0c7219 */ /* 0x000fc4000001160b */
[----:B------:R-:W-:Y:S02]  /*0e30*/  PLOP3.LUT P0, PT, P0, P1, PT, 0xf8, 0x8f ;  /* 0x00000000008f781c */ /* 0x000fe40000703f70 */
[----:B------:R-:W-:Y:S02]  /*0e40*/  SHF.R.U32.HI R14, RZ, 0x1, R12 ;  /* 0x00000001ff0e7819 */ /* 0x000fe4000001160c */
[----:B------:R-:W-:-:S04]  /*0e50*/  SEL R9, RZ, 0x1, !P0 ;  /* 0x00000001ff097807 */ /* 0x000fc80004000000 */
[----:B------:R-:W-:-:S04]  /*0e60*/  LOP3.LUT R9, R9, 0x1, R14, 0xf8, !PT ;  /* 0x0000000109097812 */ /* 0x000fc800078ef80e */
[----:B------:R-:W-:-:S05]  /*0e70*/  LOP3.LUT R9, R9, R12, RZ, 0xc0, !PT ;  /* 0x0000000c09097212 */ /* 0x000fca00078ec0ff */
[----:B------:R-:W-:-:S05]  /*0e80*/  IMAD.IADD R9, R14, 0x1, R9 ;  /* 0x000000010e097824 */ /* 0x000fca00078e0209 */
[----:B------:R-:W-:Y:S01]  /*0e90*/  LOP3.LUT R2, R9, R2, RZ, 0xfc, !PT ;  /* 0x0000000209027212 */ /* 0x000fe200078efcff */
[----:B------:R-:W-:Y:S06]  /*0ea0*/  BRA `(.L_x_28) ;  /* 0x0000000000107947 */ /* 0x000fec0003800000 */
.L_x_27:
[----:B------:R-:W-:-:S04]  /*0eb0*/  LOP3.LUT R2, R2, 0x80000000, RZ, 0xc0, !PT ;  /* 0x8000000002027812 */ /* 0x000fc800078ec0ff */
[----:B------:R-:W-:Y:S01]  /*0ec0*/  LOP3.LUT R2, R2, 0x7f800000, RZ, 0xfc, !PT ;  /* 0x7f80000002027812 */ /* 0x000fe200078efcff */
[----:B------:R-:W-:Y:S06]  /*0ed0*/  BRA `(.L_x_28) ;  /* 0x0000000000047947 */ /* 0x000fec0003800000 */
.L_x_26:
[----:B------:R-:W-:-:S07]  /*0ee0*/  LEA R2, R12, R2, 0x17 ;  /* 0x000000020c027211 */ /* 0x000fce00078eb8ff */
.L_x_28:
[----:B------:R-:W-:Y:S05]  /*0ef0*/  BSYNC.RECONVERGENT B3 ;  /* 0x0000000000037941 */ /* 0x000fea0003800200 */
.L_x_25:
[----:B------:R-:W-:Y:S05]  /*0f00*/  BRA `(.L_x_29) ;  /* 0x0000000000207947 */ /* 0x000fea0003800000 */
.L_x_24:
[----:B------:R-:W-:-:S04]  /*0f10*/  LOP3.LUT R2, R13, 0x80000000, R2, 0x48, !PT ;  /* 0x800000000d027812 */ /* 0x000fc800078e4802 */
[----:B------:R-:W-:Y:S01]  /*0f20*/  LOP3.LUT R2, R2, 0x7f800000, RZ, 0xfc, !PT ;  /* 0x7f80000002027812 */ /* 0x000fe200078efcff */
[----:B------:R-:W-:Y:S06]  /*0f30*/  BRA `(.L_x_29) ;  /* 0x0000000000147947 */ /* 0x000fec0003800000 */
.L_x_23:
[----:B------:R-:W-:Y:S01]  /*0f40*/  LOP3.LUT R2, R13, 0x80000000, R2, 0x48, !PT ;  /* 0x800000000d027812 */ /* 0x000fe200078e4802 */
[----:B------:R-:W-:Y:S06]  /*0f50*/  BRA `(.L_x_29) ;  /* 0x00000000000c7947 */ /* 0x000fec0003800000 */
.L_x_22:
[----:B------:R-:W0:Y:S01]  /*0f60*/  MUFU.RSQ R2, -QNAN ;  /* 0xffc0000000027908 */ /* 0x000e220000001400 */
[----:B------:R-:W-:Y:S05]  /*0f70*/  BRA `(.L_x_29) ;  /* 0x0000000000047947 */ /* 0x000fea0003800000 */
.L_x_21:
[----:B------:R-:W-:-:S07]  /*0f80*/  FADD.FTZ R2, R2, R5 ;  /* 0x0000000502027221 */ /* 0x000fce0000010000 */
.L_x_29:
[----:B------:R-:W-:Y:S05]  /*0f90*/  BSYNC.RECONVERGENT B2 ;  /* 0x0000000000027941 */ /* 0x000fea0003800200 */
.L_x_19:
[----:B------:R-:W-:-:S04]  /*0fa0*/  HFMA2 R11, -RZ, RZ, 0, 0 ;  /* 0x00000000ff0b7431 */ /* 0x000fc800000001ff */
[----:B0-----:R-:W-:Y:S05]  /*0fb0*/  RET.REL.NODEC R10 `(_Z6updatei6float2S_PS_S0_S0_S0_S0_S0_) ;  /* 0xfffffff00a107950 */ /* 0x001fea0003c3ffff */
.L_x_30:
[----:B------:R-:W-:-:S00]  /*0fc0*/  BRA `(.L_x_30) ;  /* 0xfffffffc00fc7947 */ /* 0x000fc0000383ffff */
[----:B------:R-:W-:-:S00]  /*0fd0*/  NOP ;  /* 0x0000000000007918 */ /* 0x000fc00000000000 */
        /* <DEDUP_REMOVED lines=10> */
.L_x_33:


//--------------------- .text._Z23generateInitialPositioniP6float2S0_S0_S0_S0_S0_ --------------------------
	.section	.text._Z23generateInitialPositioniP6float2S0_S0_S0_S0_S0_,"ax",@progbits
	.align	128
        .global         _Z23generateInitialPositioniP6float2S0_S0_S0_S0_S0_
        .type           _Z23generateInitialPositioniP6float2S0_S0_S0_S0_S0_,@function
        .size           _Z23generateInitialPositioniP6float2S0_S0_S0_S0_S0_,(.L_x_35 - _Z23generateInitialPositioniP6float2S0_S0_S0_S0_S0_)
        .other          _Z23generateInitialPositioniP6float2S0_S0_S0_S0_S0_,@"STO_CUDA_ENTRY STV_DEFAULT"
_Z23generateInitialPositioniP6float2S0_S0_S0_S0_S0_:
.text._Z23generateInitialPositioniP6float2S0_S0_S0_S0_S0_:
        /* <DEDUP_REMOVED lines=9> */
[----:B------:R-:W1:Y:S07]  /*0090*/  LDCU.64 UR4, c[0x0][0x358] ;  /* 0x00006b00ff0477ac */ /* 0x000e6e0008000a00 */
[----:B------:R-:W2:Y:S08]  /*00a0*/  LDC.64 R4, c[0x0][0x390] ;  /* 0x0000e400ff047b82 */ /* 0x000eb00000000a00 */
[----:B------:R-:W3:Y:S08]  /*00b0*/  LDC.64 R6, c[0x0][0x398] ;  /* 0x0000e600ff067b82 */ /* 0x000ef00000000a00 */
[----:B------:R-:W4:Y:S01]  /*00c0*/  LDC.64 R8, c[0x0][0x3a0] ;  /* 0x0000e800ff087b82 */ /* 0x000f220000000a00 */
[----:B0-----:R-:W-:-:S05]  /*00d0*/  IMAD.WIDE R2, R15, 0x8, R2 ;  /* 0x000000080f027825 */ /* 0x001fca00078e0202 */
[----:B-1----:R-:W-:Y:S02]  /*00e0*/  STG.E.64 desc[UR4][R2.64], RZ ;  /* 0x000000ff02007986 */ /* 0x002fe4000c101b04 */
[----:B------:R-:W0:Y:S01]  /*00f0*/  LDC.64 R10, c[0x0][0x3a8] ;  /* 0x0000ea00ff0a7b82 */ /* 0x000e220000000a00 */
[----:B--2---:R-:W-:-:S05]  /*0100*/  IMAD.WIDE R4, R15, 0x8, R4 ;  /* 0x000000080f047825 */ /* 0x004fca00078e0204 */
[----:B------:R-:W-:Y:S02]  /*0110*/  STG.E.64 desc[UR4][R4.64], RZ ;  /* 0x000000ff04007986 */ /* 0x000fe4000c101b04 */
[----:B------:R-:W1:Y:S01]  /*0120*/  LDC.64 R12, c[0x0][0x3b0] ;  /* 0x0000ec00ff0c7b82 */ /* 0x000e620000000a00 */
[----:B---3--:R-:W-:-:S05]  /*0130*/  IMAD.WIDE R6, R15, 0x8, R6 ;  /* 0x000000080f067825 */ /* 0x008fca00078e0206 */
[----:B------:R-:W-:Y:S01]  /*0140*/  STG.E.64 desc[UR4][R6.64], RZ ;  /* 0x000000ff06007986 */ /* 0x000fe2000c101b04 */
[----:B----4-:R-:W-:-:S05]  /*0150*/  IMAD.WIDE R8, R15, 0x8, R8 ;  /* 0x000000080f087825 */ /* 0x010fca00078e0208 */
[----:B------:R-:W-:Y:S01]  /*0160*/  STG.E.64 desc[UR4][R8.64], RZ ;  /* 0x000000ff08007986 */ /* 0x000fe2000c101b04 */
[----:B0-----:R-:W-:-:S05]  /*0170*/  IMAD.WIDE R10, R15, 0x8, R10 ;  /* 0x000000080f0a7825 */ /* 0x001fca00078e020a */
[----:B------:R-:W-:Y:S01]  /*0180*/  STG.E.64 desc[UR4][R10.64], RZ ;  /* 0x000000ff0a007986 */ /* 0x000fe2000c101b04 */
[----:B-1----:R-:W-:-:S05]  /*0190*/  IMAD.WIDE R12, R15, 0x8, R12 ;  /* 0x000000080f0c7825 */ /* 0x002fca00078e020c */
[----:B------:R-:W-:Y:S01]  /*01a0*/  STG.E.64 desc[UR4][R12.64], RZ ;  /* 0x000000ff0c007986 */ /* 0x000fe2000c101b04 */
[----:B------:R-:W-:Y:S05]  /*01b0*/  EXIT ;  /* 0x000000000000794d */ /* 0x000fea0003800000 */
.L_x_31:
        /* <DEDUP_REMOVED lines=12> */
.L_x_35:


//--------------------- .nv.shared.reserved.0     --------------------------
	.section	.nv.shared.reserved.0,"aw",@nobits
	.weak		__nv_reservedSMEM_offset_0_alias
	.size		__nv_reservedSMEM_offset_0_alias, 0, 64
	.other		__nv_reservedSMEM_offset_0_alias,@"STO_CUDA_RESERVED_SHARED STV_DEFAULT"
__nv_reservedSMEM_offset_0_alias:
	.zero		0
	.zero		64


//--------------------- .nv.constant0._Z6updatei6float2S_PS_S0_S0_S0_S0_S0_ --------------------------
	.section	.nv.constant0._Z6updatei6float2S_PS_S0_S0_S0_S0_S0_,"a",@progbits
	.sectionflags	@""
	.align	4
.nv.constant0._Z6updatei6float2S_PS_S0_S0_S0_S0_S0_:
	.zero		968


//--------------------- .nv.constant0._Z23generateInitialPositioniP6float2S0_S0_S0_S0_S0_ --------------------------
	.section	.nv.constant0._Z23generateInitialPositioniP6float2S0_S0_S0_S0_S0_,"a",@progbits
	.sectionflags	@""
	.align	4
.nv.constant0._Z23generateInitialPositioniP6float2S0_S0_S0_S0_S0_:
	.zero		952


//--------------------- SYMBOLS --------------------------

	.type		.nv.reservedSmem.offset0,@object
	.size		.nv.reservedSmem.offset0,0x4
